//
// Generated by NVIDIA NVVM Compiler
//
// Compiler Build ID: CL-36424714
// Cuda compilation tools, release 13.0, V13.0.88
// Based on NVVM 20.0.0
//

.version 9.0
.target sm_100
.address_size 64

	// .globl	_Z15_flush_dp_countv
.global .align 8 .u64 data_provider_h;
.global .align 8 .u64 data_provider_v;
.global .align 4 .u32 data_provider_count;

.visible .entry _Z15_flush_dp_countv()
{
	.reg .b32 	%r<2>;

	mov.b32 	%r1, 0;
	st.global.u32 	[data_provider_count], %r1;
	ret;

}
	// .globl	_Z15_prepare_data_hiPi
.visible .entry _Z15_prepare_data_hiPi(
	.param .u32 _Z15_prepare_data_hiPi_param_0,
	.param .u64 .ptr .align 1 _Z15_prepare_data_hiPi_param_1
)
{
	.reg .b32 	%r<7>;
	.reg .b64 	%rd<13>;

	ld.param.u32 	%r1, [_Z15_prepare_data_hiPi_param_0];
	ld.param.u64 	%rd1, [_Z15_prepare_data_hiPi_param_1];
	cvta.to.global.u64 	%rd2, %rd1;
	mov.u32 	%r2, %ctaid.x;
	mov.u32 	%r3, %ctaid.y;
	mad.lo.s32 	%r4, %r1, %r3, %r2;
	mul.wide.s32 	%rd3, %r4, 4;
	add.s64 	%rd4, %rd2, %rd3;
	ld.global.u32 	%r5, [%rd4];
	ld.global.u64 	%rd5, [data_provider_h];
	cvta.to.global.u64 	%rd6, %rd5;
	mul.wide.u32 	%rd7, %r3, 8;
	add.s64 	%rd8, %rd6, %rd7;
	ld.global.u64 	%rd9, [%rd8];
	cvta.to.global.u64 	%rd10, %rd9;
	add.s32 	%r6, %r2, %r3;
	mul.wide.u32 	%rd11, %r6, 4;
	add.s64 	%rd12, %rd10, %rd11;
	st.global.u32 	[%rd12], %r5;
	ret;

}
	// .globl	_Z15_prepare_data_viPi
.visible .entry _Z15_prepare_data_viPi(
	.param .u32 _Z15_prepare_data_viPi_param_0,
	.param .u64 .ptr .align 1 _Z15_prepare_data_viPi_param_1
)
{
	.reg .b32 	%r<7>;
	.reg .b64 	%rd<13>;

	ld.param.u32 	%r1, [_Z15_prepare_data_viPi_param_0];
	ld.param.u64 	%rd1, [_Z15_prepare_data_viPi_param_1];
	cvta.to.global.u64 	%rd2, %rd1;
	mov.u32 	%r2, %ctaid.x;
	mov.u32 	%r3, %ctaid.y;
	mad.lo.s32 	%r4, %r1, %r3, %r2;
	mul.wide.s32 	%rd3, %r4, 4;
	add.s64 	%rd4, %rd2, %rd3;
	ld.global.u32 	%r5, [%rd4];
	ld.global.u64 	%rd5, [data_provider_v];
	cvta.to.global.u64 	%rd6, %rd5;
	mul.wide.u32 	%rd7, %r2, 8;
	add.s64 	%rd8, %rd6, %rd7;
	ld.global.u64 	%rd9, [%rd8];
	cvta.to.global.u64 	%rd10, %rd9;
	add.s32 	%r6, %r2, %r3;
	mul.wide.u32 	%rd11, %r6, 4;
	add.s64 	%rd12, %rd10, %rd11;
	st.global.u32 	[%rd12], %r5;
	ret;

}
	// .globl	_Z16_dp_count_updatev
.visible .entry _Z16_dp_count_updatev()
{
	.reg .b32 	%r<3>;

	ld.global.u32 	%r1, [data_provider_count];
	add.s32 	%r2, %r1, 1;
	st.global.u32 	[data_provider_count], %r2;
	ret;

}


// ===== COMPILED SASS (sm_100) =====

	.target	sm_100

	.elftype	@"ET_EXEC"


//--------------------- .note.nv.tkinfo           --------------------------
	.section	.note.nv.tkinfo,"",@"SHT_NOTE"
	.sectionflags	@"SHF_NOTE_NV_TKINFO"
	.tkinfo
        /*0018*/ 	.word	0x00000002
        /*0030*/ 	.string	""
        /*0030*/ 	.string	"ptxas"
        /*0030*/ 	.string	"Cuda compilation tools, release 13.0, V13.0.88"
        /*0030*/ 	.string	"Build cuda_13.0.r13.0/compiler.36424714_0"
        /*0030*/ 	.string	"-arch sm_100 -m 64 "



//--------------------- .note.nv.cuinfo           --------------------------
	.section	.note.nv.cuinfo,"",@"SHT_NOTE"
	.sectionflags	@"SHF_NOTE_NV_CUINFO"
        /*0018*/ 	.short	0x0002
        /*001a*/ 	.short	0x0064
        /*001c*/ 	.short	0x0082
	.zero		2


//--------------------- .nv.info                  --------------------------
	.section	.nv.info,"",@"SHT_CUDA_INFO"
	.align	4


	//----- nvinfo : EIATTR_REGCOUNT
	.align		4
        /*0000*/ 	.byte	0x04, 0x2f
        /*0002*/ 	.short	(.L_4 - .L_3)
	.align		4
.L_3:
        /*0004*/ 	.word	index@(_Z15_flush_dp_countv)
        /*0008*/ 	.word	0x00000006


	//----- nvinfo : EIATTR_FRAME_SIZE
	.align		4
.L_4:
        /*000c*/ 	.byte	0x04, 0x11
        /*000e*/ 	.short	(.L_6 - .L_5)
	.align		4
.L_5:
        /*0010*/ 	.word	index@(_Z15_flush_dp_countv)
        /*0014*/ 	.word	0x00000000


	//----- nvinfo : EIATTR_REGCOUNT
	.align		4
.L_6:
        /*0018*/ 	.byte	0x04, 0x2f
        /*001a*/ 	.short	(.L_8 - .L_7)
	.align		4
.L_7:
        /*001c*/ 	.word	index@(_Z15_prepare_data_hiPi)
        /*0020*/ 	.word	0x0000000e


	//----- nvinfo : EIATTR_FRAME_SIZE
	.align		4
.L_8:
        /*0024*/ 	.byte	0x04, 0x11
        /*0026*/ 	.short	(.L_10 - .L_9)
	.align		4
.L_9:
        /*0028*/ 	.word	index@(_Z15_prepare_data_hiPi)
        /*002c*/ 	.word	0x00000000


	//----- nvinfo : EIATTR_REGCOUNT
	.align		4
.L_10:
        /*0030*/ 	.byte	0x04, 0x2f
        /*0032*/ 	.short	(.L_12 - .L_11)
	.align		4
.L_11:
        /*0034*/ 	.word	index@(_Z15_prepare_data_viPi)
        /*0038*/ 	.word	0x0000000e


	//----- nvinfo : EIATTR_FRAME_SIZE
	.align		4
.L_12:
        /*003c*/ 	.byte	0x04, 0x11
        /*003e*/ 	.short	(.L_14 - .L_13)
	.align		4
.L_13:
        /*0040*/ 	.word	index@(_Z15_prepare_data_viPi)
        /*0044*/ 	.word	0x00000000


	//----- nvinfo : EIATTR_REGCOUNT
	.align		4
.L_14:
        /*0048*/ 	.byte	0x04, 0x2f
        /*004a*/ 	.short	(.L_16 - .L_15)
	.align		4
.L_15:
        /*004c*/ 	.word	index@(_Z16_dp_count_updatev)
        /*0050*/ 	.word	0x00000008


	//----- nvinfo : EIATTR_FRAME_SIZE
	.align		4
.L_16:
        /*0054*/ 	.byte	0x04, 0x11
        /*0056*/ 	.short	(.L_18 - .L_17)
	.align		4
.L_17:
        /*0058*/ 	.word	index@(_Z16_dp_count_updatev)
        /*005c*/ 	.word	0x00000000


	//----- nvinfo : EIATTR_MIN_STACK_SIZE
	.align		4
.L_18:
        /*0060*/ 	.byte	0x04, 0x12
        /*0062*/ 	.short	(.L_20 - .L_19)
	.align		4
.L_19:
        /*0064*/ 	.word	index@(_Z16_dp_count_updatev)
        /*0068*/ 	.word	0x00000000


	//----- nvinfo : EIATTR_MIN_STACK_SIZE
	.align		4
.L_20:
        /*006c*/ 	.byte	0x04, 0x12
        /*006e*/ 	.short	(.L_22 - .L_21)
	.align		4
.L_21:
        /*0070*/ 	.word	index@(_Z15_prepare_data_viPi)
        /*0074*/ 	.word	0x00000000


	//----- nvinfo : EIATTR_MIN_STACK_SIZE
	.align		4
.L_22:
        /*0078*/ 	.byte	0x04, 0x12
        /*007a*/ 	.short	(.L_24 - .L_23)
	.align		4
.L_23:
        /*007c*/ 	.word	index@(_Z15_prepare_data_hiPi)
        /*0080*/ 	.word	0x00000000


	//----- nvinfo : EIATTR_MIN_STACK_SIZE
	.align		4
.L_24:
        /*0084*/ 	.byte	0x04, 0x12
        /*0086*/ 	.short	(.L_26 - .L_25)
	.align		4
.L_25:
        /*0088*/ 	.word	index@(_Z15_flush_dp_countv)
        /*008c*/ 	.word	0x00000000
.L_26:


//--------------------- .nv.compat                --------------------------
	.section	.nv.compat,"",@"SHT_CUDA_COMPAT_INFO"
	.align	4
        /*0000*/ 	.byte	0x02, 0x09, 0x00, 0x00, 0x02, 0x02, 0x01, 0x00, 0x02, 0x05, 0x05, 0x00, 0x03, 0x07, 0x01, 0x01
        /*0010*/ 	.byte	0x02, 0x03, 0x00, 0x00, 0x02, 0x06, 0x01, 0x00, 0x04, 0x0b, 0x08, 0x00, 0x09, 0x00, 0x00, 0x00
        /*0020*/ 	.byte	0x00, 0x00, 0x00, 0x00


//--------------------- .nv.info._Z16_dp_count_updatev --------------------------
	.section	.nv.info._Z16_dp_count_updatev,"",@"SHT_CUDA_INFO"
	.sectionflags	@""
	.align	4


	//----- nvinfo : EIATTR_CUDA_API_VERSION
	.align		4
        /*0000*/ 	.byte	0x04, 0x37
        /*0002*/ 	.short	(.L_28 - .L_27)
.L_27:
        /*0004*/ 	.word	0x00000082


	//----- nvinfo : EIATTR_SPARSE_MMA_MASK
	.align		4
.L_28:
        /*0008*/ 	.byte	0x03, 0x50
        /*000a*/ 	.short	0x0000


	//----- nvinfo : EIATTR_MAXREG_COUNT
	.align		4
        /*000c*/ 	.byte	0x03, 0x1b
        /*000e*/ 	.short	0x00ff


	//----- nvinfo : EIATTR_MERCURY_ISA_VERSION
	.align		4
        /*0010*/ 	.byte	0x03, 0x5f
        /*0012*/ 	.short	0x0101


	//----- nvinfo : EIATTR_VRC_CTA_INIT_COUNT
	.align		4
        /*0014*/ 	.byte	0x02, 0x4a
	.zero		1
	.zero		1


	//----- nvinfo : EIATTR_EXIT_INSTR_OFFSETS
	.align		4
        /*0018*/ 	.byte	0x04, 0x1c
        /*001a*/ 	.short	(.L_30 - .L_29)


	//   ....[0]....
.L_29:
        /*001c*/ 	.word	0x00000060


	//----- nvinfo : EIATTR_SW_WAR
	.align		4
.L_30:
        /*0020*/ 	.byte	0x04, 0x36
        /*0022*/ 	.short	(.L_32 - .L_31)
.L_31:
        /*0024*/ 	.word	0x00000008
.L_32:


//--------------------- .nv.info._Z15_prepare_data_viPi --------------------------
	.section	.nv.info._Z15_prepare_data_viPi,"",@"SHT_CUDA_INFO"
	.sectionflags	@""
	.align	4


	//----- nvinfo : EIATTR_CUDA_API_VERSION
	.align		4
        /*0000*/ 	.byte	0x04, 0x37
        /*0002*/ 	.short	(.L_34 - .L_33)
.L_33:
        /*0004*/ 	.word	0x00000082


	//----- nvinfo : EIATTR_KPARAM_INFO
	.align		4
.L_34:
        /*0008*/ 	.byte	0x04, 0x17
        /*000a*/ 	.short	(.L_36 - .L_35)
.L_35:
        /*000c*/ 	.word	0x00000000
        /*0010*/ 	.short	0x0001
        /*0012*/ 	.short	0x0008
        /*0014*/ 	.byte	0x00, 0xf5, 0x21, 0x00


	//----- nvinfo : EIATTR_KPARAM_INFO
	.align		4
.L_36:
        /*0018*/ 	.byte	0x04, 0x17
        /*001a*/ 	.short	(.L_38 - .L_37)
.L_37:
        /*001c*/ 	.word	0x00000000
        /*0020*/ 	.short	0x0000
        /*0022*/ 	.short	0x0000
        /*0024*/ 	.byte	0x00, 0xf0, 0x11, 0x00


	//----- nvinfo : EIATTR_SPARSE_MMA_MASK
	.align		4
.L_38:
        /*0028*/ 	.byte	0x03, 0x50
        /*002a*/ 	.short	0x0000


	//----- nvinfo : EIATTR_MAXREG_COUNT
	.align		4
        /*002c*/ 	.byte	0x03, 0x1b
        /*002e*/ 	.short	0x00ff


	//----- nvinfo : EIATTR_MERCURY_ISA_VERSION
	.align		4
        /*0030*/ 	.byte	0x03, 0x5f
        /*0032*/ 	.short	0x0101


	//----- nvinfo : EIATTR_VRC_CTA_INIT_COUNT
	.align		4
        /*0034*/ 	.byte	0x02, 0x4a
	.zero		1
	.zero		1


	//----- nvinfo : EIATTR_EXIT_INSTR_OFFSETS
	.align		4
        /*0038*/ 	.byte	0x04, 0x1c
        /*003a*/ 	.short	(.L_40 - .L_39)


	//   ....[0]....
.L_39:
        /*003c*/ 	.word	0x00000100


	//----- nvinfo : EIATTR_CBANK_PARAM_SIZE
	.align		4
.L_40:
        /*0040*/ 	.byte	0x03, 0x19
        /*0042*/ 	.short	0x0010


	//----- nvinfo : EIATTR_PARAM_CBANK
	.align		4
        /*0044*/ 	.byte	0x04, 0x0a
        /*0046*/ 	.short	(.L_42 - .L_41)
	.align		4
.L_41:
        /*0048*/ 	.word	index@(.nv.constant0._Z15_prepare_data_viPi)
        /*004c*/ 	.short	0x0380
        /*004e*/ 	.short	0x0010


	//----- nvinfo : EIATTR_SW_WAR
	.align		4
.L_42:
        /*0050*/ 	.byte	0x04, 0x36
        /*0052*/ 	.short	(.L_44 - .L_43)
.L_43:
        /*0054*/ 	.word	0x00000008
.L_44:


//--------------------- .nv.info._Z15_prepare_data_hiPi --------------------------
	.section	.nv.info._Z15_prepare_data_hiPi,"",@"SHT_CUDA_INFO"
	.sectionflags	@""
	.align	4


	//----- nvinfo : EIATTR_CUDA_API_VERSION
	.align		4
        /*0000*/ 	.byte	0x04, 0x37
        /*0002*/ 	.short	(.L_46 - .L_45)
.L_45:
        /*0004*/ 	.word	0x00000082


	//----- nvinfo : EIATTR_KPARAM_INFO
	.align		4
.L_46:
        /*0008*/ 	.byte	0x04, 0x17
        /*000a*/ 	.short	(.L_48 - .L_47)
.L_47:
        /*000c*/ 	.word	0x00000000
        /*0010*/ 	.short	0x0001
        /*0012*/ 	.short	0x0008
        /*0014*/ 	.byte	0x00, 0xf5, 0x21, 0x00


	//----- nvinfo : EIATTR_KPARAM_INFO
	.align		4
.L_48:
        /*0018*/ 	.byte	0x04, 0x17
        /*001a*/ 	.short	(.L_50 - .L_49)
.L_49:
        /*001c*/ 	.word	0x00000000
        /*0020*/ 	.short	0x0000
        /*0022*/ 	.short	0x0000
        /*0024*/ 	.byte	0x00, 0xf0, 0x11, 0x00


	//----- nvinfo : EIATTR_SPARSE_MMA_MASK
	.align		4
.L_50:
        /*0028*/ 	.byte	0x03, 0x50
        /*002a*/ 	.short	0x0000


	//----- nvinfo : EIATTR_MAXREG_COUNT
	.align		4
        /*002c*/ 	.byte	0x03, 0x1b
        /*002e*/ 	.short	0x00ff


	//----- nvinfo : EIATTR_MERCURY_ISA_VERSION
	.align		4
        /*0030*/ 	.byte	0x03, 0x5f
        /*0032*/ 	.short	0x0101


	//----- nvinfo : EIATTR_VRC_CTA_INIT_COUNT
	.align		4
        /*0034*/ 	.byte	0x02, 0x4a
	.zero		1
	.zero		1


	//----- nvinfo : EIATTR_EXIT_INSTR_OFFSETS
	.align		4
        /*0038*/ 	.byte	0x04, 0x1c
        /*003a*/ 	.short	(.L_52 - .L_51)


	//   ....[0]....
.L_51:
        /*003c*/ 	.word	0x00000100


	//----- nvinfo : EIATTR_CBANK_PARAM_SIZE
	.align		4
.L_52:
        /*0040*/ 	.byte	0x03, 0x19
        /*0042*/ 	.short	0x0010


	//----- nvinfo : EIATTR_PARAM_CBANK
	.align		4
        /*0044*/ 	.byte	0x04, 0x0a
        /*0046*/ 	.short	(.L_54 - .L_53)
	.align		4
.L_53:
        /*0048*/ 	.word	index@(.nv.constant0._Z15_prepare_data_hiPi)
        /*004c*/ 	.short	0x0380
        /*004e*/ 	.short	0x0010


	//----- nvinfo : EIATTR_SW_WAR
	.align		4
.L_54:
        /*0050*/ 	.byte	0x04, 0x36
        /*0052*/ 	.short	(.L_56 - .L_55)
.L_55:
        /*0054*/ 	.word	0x00000008
.L_56:


//--------------------- .nv.info._Z15_flush_dp_countv --------------------------
	.section	.nv.info._Z15_flush_dp_countv,"",@"SHT_CUDA_INFO"
	.sectionflags	@""
	.align	4


	//----- nvinfo : EIATTR_CUDA_API_VERSION
	.align		4
        /*0000*/ 	.byte	0x04, 0x37
        /*0002*/ 	.short	(.L_58 - .L_57)
.L_57:
        /*0004*/ 	.word	0x00000082


	//----- nvinfo : EIATTR_SPARSE_MMA_MASK
	.align		4
.L_58:
        /*0008*/ 	.byte	0x03, 0x50
        /*000a*/ 	.short	0x0000


	//----- nvinfo : EIATTR_MAXREG_COUNT
	.align		4
        /*000c*/ 	.byte	0x03, 0x1b
        /*000e*/ 	.short	0x00ff


	//----- nvinfo : EIATTR_MERCURY_ISA_VERSION
	.align		4
        /*0010*/ 	.byte	0x03, 0x5f
        /*0012*/ 	.short	0x0101


	//----- nvinfo : EIATTR_VRC_CTA_INIT_COUNT
	.align		4
        /*0014*/ 	.byte	0x02, 0x4a
	.zero		1
	.zero		1


	//----- nvinfo : EIATTR_EXIT_INSTR_OFFSETS
	.align		4
        /*0018*/ 	.byte	0x04, 0x1c
        /*001a*/ 	.short	(.L_60 - .L_59)


	//   ....[0]....
.L_59:
        /*001c*/ 	.word	0x00000040


	//----- nvinfo : EIATTR_SW_WAR
	.align		4
.L_60:
        /*0020*/ 	.byte	0x04, 0x36
        /*0022*/ 	.short	(.L_62 - .L_61)
.L_61:
        /*0024*/ 	.word	0x00000008
.L_62:


//--------------------- .nv.callgraph             --------------------------
	.section	.nv.callgraph,"",@"SHT_CUDA_CALLGRAPH"
	.align	4
	.sectionentsize	8
	.align		4
        /*0000*/ 	.word	0x00000000
	.align		4
        /*0004*/ 	.word	0xffffffff
	.align		4
        /*0008*/ 	.word	0x00000000
	.align		4
        /*000c*/ 	.word	0xfffffffe
	.align		4
        /*0010*/ 	.word	0x00000000
	.align		4
        /*0014*/ 	.word	0xfffffffd
	.align		4
        /*0018*/ 	.word	0x00000000
	.align		4
        /*001c*/ 	.word	0xfffffffc


//--------------------- .nv.constant4             --------------------------
	.section	.nv.constant4,"a",@progbits
	.align	8
	.align		8
.nv.constant4:
        /*0000*/ 	.dword	data_provider_h
	.align		8
        /*0008*/ 	.dword	data_provider_v
	.align		8
        /*0010*/ 	.dword	data_provider_count


//--------------------- .text._Z16_dp_count_updatev --------------------------
	.section	.text._Z16_dp_count_updatev,"ax",@progbits
	.align	128
        .global         _Z16_dp_count_updatev
        .type           _Z16_dp_count_updatev,@function
        .size           _Z16_dp_count_updatev,(.L_x_4 - _Z16_dp_count_updatev)
        .other          _Z16_dp_count_updatev,@"STO_CUDA_ENTRY STV_DEFAULT"
_Z16_dp_count_updatev:
.text._Z16_dp_count_updatev:
[----:B------:R-:W-:Y:S08]  /*0000*/  LDC R1, c[0x0][0x37c] ;  /* 0x0000df00ff017b82 */ /* 0x000ff00000000800 */
[----:B------:R-:W0:Y:S01]  /*0010*/  LDC.64 R2, c[0x4][0x10] ;  /* 0x01000400ff027b82 */ /* 0x000e220000000a00 */
[----:B------:R-:W0:Y:S02]  /*0020*/  LDCU.64 UR4, c[0x0][0x358] ;  /* 0x00006b00ff0477ac */ /* 0x000e240008000a00 */
[----:B0-----:R-:W2:Y:S02]  /*0030*/  LDG.E R0, desc[UR4][R2.64] ;  /* 0x0000000402007981 */ /* 0x001ea4000c1e1900 */
[----:B--2---:R-:W-:-:S05]  /*0040*/  IADD3 R5, PT, PT, R0, 0x1, RZ ;  /* 0x0000000100057810 */ /* 0x004fca0007ffe0ff */
[----:B------:R-:W-:Y:S01]  /*0050*/  STG.E desc[UR4][R2.64], R5 ;  /* 0x0000000502007986 */ /* 0x000fe2000c101904 */
[----:B------:R-:W-:Y:S05]  /*0060*/  EXIT ;  /* 0x000000000000794d */ /* 0x000fea0003800000 */
.L_x_0:
[----:B------:R-:W-:-:S00]  /*0070*/  BRA `(.L_x_0) ;  /* 0xfffffffc00fc7947 */ /* 0x000fc0000383ffff */
[----:B------:R-:W-:-:S00]  /*0080*/  NOP ;  /* 0x0000000000007918 */ /* 0x000fc00000000000 */
[----:B------:R-:W-:-:S00]  /*0090*/  NOP ;  /* 0x0000000000007918 */ /* 0x000fc00000000000 */
[----:B------:R-:W-:-:S00]  /*00a0*/  NOP ;  /* 0x0000000000007918 */ /* 0x000fc00000000000 */
[----:B------:R-:W-:-:S00]  /*00b0*/  NOP ;  /* 0x0000000000007918 */ /* 0x000fc00000000000 */
[----:B------:R-:W-:-:S00]  /*00c0*/  NOP ;  /* 0x0000000000007918 */ /* 0x000fc00000000000 */
[----:B------:R-:W-:-:S00]  /*00d0*/  NOP ;  /* 0x0000000000007918 */ /* 0x000fc00000000000 */
[----:B------:R-:W-:-:S00]  /*00e0*/  NOP ;  /* 0x0000000000007918 */ /* 0x000fc00000000000 */
[----:B------:R-:W-:-:S00]  /*00f0*/  NOP ;  /* 0x0000000000007918 */ /* 0x000fc00000000000 */
.L_x_4:


//--------------------- .text._Z15_prepare_data_viPi --------------------------
	.section	.text._Z15_prepare_data_viPi,"ax",@progbits
	.align	128
        .global         _Z15_prepare_data_viPi
        .type           _Z15_prepare_data_viPi,@function
        .size           _Z15_prepare_data_viPi,(.L_x_5 - _Z15_prepare_data_viPi)
        .other          _Z15_prepare_data_viPi,@"STO_CUDA_ENTRY STV_DEFAULT"
_Z15_prepare_data_viPi:
.text._Z15_prepare_data_viPi:
[----:B------:R-:W-:Y:S08]  /*0000*/  LDC R1, c[0x0][0x37c] ;  /* 0x0000df00ff017b82 */ /* 0x000ff00000000800 */
[----:B------:R-:W0:Y:S01]  /*0010*/  LDC.64 R4, c[0x4][0x8] ;  /* 0x01000200ff047b82 */ /* 0x000e220000000a00 */
[----:B------:R-:W0:Y:S01]  /*0020*/  LDCU.64 UR4, c[0x0][0x358] ;  /* 0x00006b00ff0477ac */ /* 0x000e220008000a00 */
[----:B------:R-:W1:Y:S06]  /*0030*/  S2R R11, SR_CTAID.X ;  /* 0x00000000000b7919 */ /* 0x000e6c0000002500 */
[----:B------:R-:W1:Y:S08]  /*0040*/  S2UR UR6, SR_CTAID.Y ;  /* 0x00000000000679c3 */ /* 0x000e700000002600 */
[----:B------:R-:W1:Y:S01]  /*0050*/  LDC R0, c[0x0][0x380] ;  /* 0x0000e000ff007b82 */ /* 0x000e620000000800 */
[----:B0-----:R-:W2:Y:S07]  /*0060*/  LDG.E.64 R4, desc[UR4][R4.64] ;  /* 0x0000000404047981 */ /* 0x001eae000c1e1b00 */
[----:B------:R-:W0:Y:S01]  /*0070*/  LDC.64 R2, c[0x0][0x388] ;  /* 0x0000e200ff027b82 */ /* 0x000e220000000a00 */
[----:B-1----:R-:W-:-:S04]  /*0080*/  IMAD R9, R0, UR6, R11 ;  /* 0x0000000600097c24 */ /* 0x002fc8000f8e020b */
[----:B0-----:R-:W-:-:S06]  /*0090*/  IMAD.WIDE R2, R9, 0x4, R2 ;  /* 0x0000000409027825 */ /* 0x001fcc00078e0202 */
[----:B------:R-:W3:Y:S01]  /*00a0*/  LDG.E R3, desc[UR4][R2.64] ;  /* 0x0000000402037981 */ /* 0x000ee2000c1e1900 */
[----:B--2---:R-:W-:-:S06]  /*00b0*/  IMAD.WIDE.U32 R6, R11, 0x8, R4 ;  /* 0x000000080b067825 */ /* 0x004fcc00078e0004 */
[----:B------:R-:W2:Y:S01]  /*00c0*/  LDG.E.64 R6, desc[UR4][R6.64] ;  /* 0x0000000406067981 */ /* 0x000ea2000c1e1b00 */
[----:B------:R-:W-:-:S05]  /*00d0*/  IADD3 R9, PT, PT, R11, UR6, RZ ;  /* 0x000000060b097c10 */ /* 0x000fca000fffe0ff */
[----:B--2---:R-:W-:-:S05]  /*00e0*/  IMAD.WIDE.U32 R4, R9, 0x4, R6 ;  /* 0x0000000409047825 */ /* 0x004fca00078e0006 */
[----:B---3--:R-:W-:Y:S01]  /*00f0*/  STG.E desc[UR4][R4.64], R3 ;  /* 0x0000000304007986 */ /* 0x008fe2000c101904 */
[----:B------:R-:W-:Y:S05]  /*0100*/  EXIT ;  /* 0x000000000000794d */ /* 0x000fea0003800000 */
.L_x_1:
        /* <DEDUP_REMOVED lines=15> */
.L_x_5:


//--------------------- .text._Z15_prepare_data_hiPi --------------------------
	.section	.text._Z15_prepare_data_hiPi,"ax",@progbits
	.align	128
        .global         _Z15_prepare_data_hiPi
        .type           _Z15_prepare_data_hiPi,@function
        .size           _Z15_prepare_data_hiPi,(.L_x_6 - _Z15_prepare_data_hiPi)
        .other          _Z15_prepare_data_hiPi,@"STO_CUDA_ENTRY STV_DEFAULT"
_Z15_prepare_data_hiPi:
.text._Z15_prepare_data_hiPi:
[----:B------:R-:W-:Y:S08]  /*0000*/  LDC R1, c[0x0][0x37c] ;  /* 0x0000df00ff017b82 */ /* 0x000ff00000000800 */
[----:B------:R-:W0:Y:S01]  /*0010*/  LDC.64 R4, c[0x4][RZ] ;  /* 0x01000000ff047b82 */ /* 0x000e220000000a00 */
[----:B------:R-:W0:Y:S01]  /*0020*/  LDCU.64 UR4, c[0x0][0x358] ;  /* 0x00006b00ff0477ac */ /* 0x000e220008000a00 */
[----:B------:R-:W1:Y:S06]  /*0030*/  S2R R11, SR_CTAID.Y ;  /* 0x00000000000b7919 */ /* 0x000e6c0000002600 */
[----:B------:R-:W1:Y:S08]  /*0040*/  S2UR UR6, SR_CTAID.X ;  /* 0x00000000000679c3 */ /* 0x000e700000002500 */
[----:B------:R-:W1:Y:S01]  /*0050*/  LDC R0, c[0x0][0x380] ;  /* 0x0000e000ff007b82 */ /* 0x000e620000000800 */
[----:B0-----:R-:W2:Y:S07]  /*0060*/  LDG.E.64 R4, desc[UR4][R4.64] ;  /* 0x0000000404047981 */ /* 0x001eae000c1e1b00 */
[----:B------:R-:W0:Y:S01]  /*0070*/  LDC.64 R2, c[0x0][0x388] ;  /* 0x0000e200ff027b82 */ /* 0x000e220000000a00 */
[----:B-1----:R-:W-:-:S04]  /*0080*/  IMAD R9, R11, R0, UR6 ;  /* 0x000000060b097e24 */ /* 0x002fc8000f8e0200 */
        /* <DEDUP_REMOVED lines=8> */
.L_x_2:
        /* <DEDUP_REMOVED lines=15> */
.L_x_6:


//--------------------- .text._Z15_flush_dp_countv --------------------------
	.section	.text._Z15_flush_dp_countv,"ax",@progbits
	.align	128
        .global         _Z15_flush_dp_countv
        .type           _Z15_flush_dp_countv,@function
        .size           _Z15_flush_dp_countv,(.L_x_7 - _Z15_flush_dp_countv)
        .other          _Z15_flush_dp_countv,@"STO_CUDA_ENTRY STV_DEFAULT"
_Z15_flush_dp_countv:
.text._Z15_flush_dp_countv:
[----:B------:R-:W-:Y:S08]  /*0000*/  LDC R1, c[0x0][0x37c] ;  /* 0x0000df00ff017b82 */ /* 0x000ff00000000800 */
[----:B------:R-:W0:Y:S01]  /*0010*/  LDC.64 R2, c[0x4][0x10] ;  /* 0x01000400ff027b82 */ /* 0x000e220000000a00 */
[----:B------:R-:W0:Y:S02]  /*0020*/  LDCU.64 UR4, c[0x0][0x358] ;  /* 0x00006b00ff0477ac */ /* 0x000e240008000a00 */
[----:B0-----:R-:W-:Y:S01]  /*0030*/  STG.E desc[UR4][R2.64], RZ ;  /* 0x000000ff02007986 */ /* 0x001fe2000c101904 */
[----:B------:R-:W-:Y:S05]  /*0040*/  EXIT ;  /* 0x000000000000794d */ /* 0x000fea0003800000 */
.L_x_3:
        /* <DEDUP_REMOVED lines=11> */
.L_x_7:


//--------------------- .nv.shared.reserved.0     --------------------------
	.section	.nv.shared.reserved.0,"aw",@nobits
	.weak		__nv_reservedSMEM_offset_0_alias
	.size		__nv_reservedSMEM_offset_0_alias, 0, 64
	.other		__nv_reservedSMEM_offset_0_alias,@"STO_CUDA_RESERVED_SHARED STV_DEFAULT"
__nv_reservedSMEM_offset_0_alias:
	.zero		0
	.zero		64


//--------------------- .nv.global                --------------------------
	.section	.nv.global,"aw",@nobits
	.align	8
.nv.global:
	.type		data_provider_h,@object
	.size		data_provider_h,(data_provider_v - data_provider_h)
data_provider_h:
	.zero		8
	.type		data_provider_v,@object
	.size		data_provider_v,(data_provider_count - data_provider_v)
data_provider_v:
	.zero		8
	.type		data_provider_count,@object
	.size		data_provider_count,(.L_2 - data_provider_count)
data_provider_count:
	.zero		4
.L_2:


//--------------------- .nv.constant0._Z16_dp_count_updatev --------------------------
	.section	.nv.constant0._Z16_dp_count_updatev,"a",@progbits
	.sectionflags	@""
	.align	4
.nv.constant0._Z16_dp_count_updatev:
	.zero		896


//--------------------- .nv.constant0._Z15_prepare_data_viPi --------------------------
	.section	.nv.constant0._Z15_prepare_data_viPi,"a",@progbits
	.sectionflags	@""
	.align	4
.nv.constant0._Z15_prepare_data_viPi:
	.zero		912


//--------------------- .nv.constant0._Z15_prepare_data_hiPi --------------------------
	.section	.nv.constant0._Z15_prepare_data_hiPi,"a",@progbits
	.sectionflags	@""
	.align	4
.nv.constant0._Z15_prepare_data_hiPi:
	.zero		912


//--------------------- .nv.constant0._Z15_flush_dp_countv --------------------------
	.section	.nv.constant0._Z15_flush_dp_countv,"a",@progbits
	.sectionflags	@""
	.align	4
.nv.constant0._Z15_flush_dp_countv:
	.zero		896


//--------------------- SYMBOLS --------------------------

	.type		.nv.reservedSmem.offset0,@object
	.size		.nv.reservedSmem.offset0,0x4
